	.headerflags	@"EF_CUDA_TEXMODE_UNIFIED EF_CUDA_64BIT_ADDRESS EF_CUDA_ACCELERATORS EF_CUDA_SM90 EF_CUDA_VIRTUAL_SM(EF_CUDA_SM90)"
	.elftype	@"ET_EXEC"


//--------------------- .nv.info                  --------------------------
	.section	.nv.info,"",@"SHT_CUDA_INFO"
	.align	4


	//----- nvinfo : EIATTR_REGCOUNT
	.align		4
        /*0000*/ 	.byte	0x04, 0x2f
        /*0002*/ 	.short	(.L_1 - .L_0)
	.align		4
.L_0:
        /*0004*/ 	.word	index@(triton_poi_fused_5)
        /*0008*/ 	.word	0x0000001b


	//----- nvinfo : EIATTR_MIN_STACK_SIZE
	.align		4
.L_1:
        /*000c*/ 	.byte	0x04, 0x12
        /*000e*/ 	.short	(.L_3 - .L_2)
	.align		4
.L_2:
        /*0010*/ 	.word	index@(triton_poi_fused_5)
        /*0014*/ 	.word	0x00000000


	//----- nvinfo : EIATTR_FRAME_SIZE
	.align		4
.L_3:
        /*0018*/ 	.byte	0x04, 0x11
        /*001a*/ 	.short	(.L_5 - .L_4)
	.align		4
.L_4:
        /*001c*/ 	.word	index@(triton_poi_fused_5)
        /*0020*/ 	.word	0x00000000


	//----- nvinfo : EIATTR_MIN_STACK_SIZE
	.align		4
.L_5:
        /*0024*/ 	.byte	0x04, 0x12
        /*0026*/ 	.short	(.L_7 - .L_6)
	.align		4
.L_6:
        /*0028*/ 	.word	index@(triton_poi_fused_5)
        /*002c*/ 	.word	0x00000000
.L_7:


//--------------------- .nv.info.triton_poi_fused_5 --------------------------
	.section	.nv.info.triton_poi_fused_5,"",@"SHT_CUDA_INFO"
	.sectionflags	@""
	.align	4


	//----- nvinfo : EIATTR_CUDA_API_VERSION
	.align		4
        /*0000*/ 	.byte	0x04, 0x37
        /*0002*/ 	.short	(.L_9 - .L_8)
.L_8:
        /*0004*/ 	.word	0x0000007c


	//----- nvinfo : EIATTR_KPARAM_INFO
	.align		4
.L_9:
        /*0008*/ 	.byte	0x04, 0x17
        /*000a*/ 	.short	(.L_11 - .L_10)
.L_10:
        /*000c*/ 	.word	0x00000000
        /*0010*/ 	.short	0x0003
        /*0012*/ 	.short	0x0014
        /*0014*/ 	.byte	0x00, 0xf0, 0x11, 0x00


	//----- nvinfo : EIATTR_KPARAM_INFO
	.align		4
.L_11:
        /*0018*/ 	.byte	0x04, 0x17
        /*001a*/ 	.short	(.L_13 - .L_12)
.L_12:
        /*001c*/ 	.word	0x00000000
        /*0020*/ 	.short	0x0002
        /*0022*/ 	.short	0x0010
        /*0024*/ 	.byte	0x00, 0xf0, 0x11, 0x00


	//----- nvinfo : EIATTR_KPARAM_INFO
	.align		4
.L_13:
        /*0028*/ 	.byte	0x04, 0x17
        /*002a*/ 	.short	(.L_15 - .L_14)
.L_14:
        /*002c*/ 	.word	0x00000000
        /*0030*/ 	.short	0x0001
        /*0032*/ 	.short	0x0008
        /*0034*/ 	.byte	0x00, 0xf4, 0x21, 0x00


	//----- nvinfo : EIATTR_KPARAM_INFO
	.align		4
.L_15:
        /*0038*/ 	.byte	0x04, 0x17
        /*003a*/ 	.short	(.L_17 - .L_16)
.L_16:
        /*003c*/ 	.word	0x00000000
        /*0040*/ 	.short	0x0000
        /*0042*/ 	.short	0x0000
        /*0044*/ 	.byte	0x00, 0xf4, 0x21, 0x00


	//----- nvinfo : EIATTR_SPARSE_MMA_MASK
	.align		4
.L_17:
        /*0048*/ 	.byte	0x03, 0x50
        /*004a*/ 	.short	0x0000


	//----- nvinfo : EIATTR_MAXREG_COUNT
	.align		4
        /*004c*/ 	.byte	0x03, 0x1b
        /*004e*/ 	.short	0x00ff


	//----- nvinfo : EIATTR_EXIT_INSTR_OFFSETS
	.align		4
        /*0050*/ 	.byte	0x04, 0x1c
        /*0052*/ 	.short	(.L_19 - .L_18)


	//   ....[0]....
.L_18:
        /*0054*/ 	.word	0x00000550


	//   ....[1]....
        /*0058*/ 	.word	0x000005a0


	//----- nvinfo : EIATTR_REQNTID
	.align		4
.L_19:
        /*005c*/ 	.byte	0x04, 0x10
        /*005e*/ 	.short	(.L_21 - .L_20)
.L_20:
        /*0060*/ 	.word	0x00000080
        /*0064*/ 	.word	0x00000001
        /*0068*/ 	.word	0x00000001


	//----- nvinfo : EIATTR_CBANK_PARAM_SIZE
	.align		4
.L_21:
        /*006c*/ 	.byte	0x03, 0x19
        /*006e*/ 	.short	0x0018


	//----- nvinfo : EIATTR_PARAM_CBANK
	.align		4
        /*0070*/ 	.byte	0x04, 0x0a
        /*0072*/ 	.short	(.L_23 - .L_22)
	.align		4
.L_22:
        /*0074*/ 	.word	index@(.nv.constant0.triton_poi_fused_5)
        /*0078*/ 	.short	0x0210
        /*007a*/ 	.short	0x0018


	//----- nvinfo : EIATTR_SW_WAR
	.align		4
.L_23:
        /*007c*/ 	.byte	0x04, 0x36
        /*007e*/ 	.short	(.L_25 - .L_24)
.L_24:
        /*0080*/ 	.word	0x00000008
.L_25:


//--------------------- .nv.callgraph             --------------------------
	.section	.nv.callgraph,"",@"SHT_CUDA_CALLGRAPH"
	.align	4
	.sectionentsize	8
	.align		4
        /*0000*/ 	.word	0x00000000
	.align		4
        /*0004*/ 	.word	0xffffffff
	.align		4
        /*0008*/ 	.word	0x00000000
	.align		4
        /*000c*/ 	.word	0xfffffffe
	.align		4
        /*0010*/ 	.word	0x00000000
	.align		4
        /*0014*/ 	.word	0xfffffffd
	.align		4
        /*0018*/ 	.word	0x00000000
	.align		4
        /*001c*/ 	.word	0xfffffffc


//--------------------- .text.triton_poi_fused_5  --------------------------
	.section	.text.triton_poi_fused_5,"ax",@progbits
	.sectionflags	@"SHF_BARRIERS=1"
	.align	128
        .global         triton_poi_fused_5
        .type           triton_poi_fused_5,@function
        .size           triton_poi_fused_5,(.L_x_1 - triton_poi_fused_5)
        .other          triton_poi_fused_5,@"STO_CUDA_ENTRY STV_DEFAULT"
triton_poi_fused_5:
.text.triton_poi_fused_5:
[----:B------:R-:W0:Y:S02]  /*0000*/  LDC R1, c[0x0][0x28] ;  /* 0x00000a00ff017b82 */ /* 0x000e240000000800 */
[----:B------:R-:W1:Y:S01]  /*0010*/  S2R R16, SR_CTAID.Z ;  /* 0x0000000000107919 */ /* 0x000e620000002700 */
[----:B------:R-:W1:Y:S01]  /*0020*/  S2UR UR4, SR_CTAID.Y ;  /* 0x00000000000479c3 */ /* 0x000e620000002600 */
[----:B------:R-:W-:Y:S01]  /*0030*/  CS2R R6, SRZ ;  /* 0x0000000000067805 */ /* 0x000fe2000001ff00 */
[----:B------:R-:W-:Y:S01]  /*0040*/  ULDC.64 UR6, c[0x0][0x208] ;  /* 0x0000820000067ab9 */ /* 0x000fe20000000a00 */
[----:B------:R-:W2:Y:S01]  /*0050*/  S2R R2, SR_CTAID.X ;  /* 0x0000000000027919 */ /* 0x000ea20000002500 */
[----:B------:R-:W3:Y:S04]  /*0060*/  S2R R0, SR_TID.X ;  /* 0x0000000000007919 */ /* 0x000ee80000002100 */
[----:B------:R-:W1:Y:S08]  /*0070*/  LDC R3, c[0x0][0x10] ;  /* 0x00000400ff037b82 */ /* 0x000e700000000800 */
[----:B------:R-:W4:Y:S01]  /*0080*/  LDC.64 R8, c[0x0][0x210] ;  /* 0x00008400ff087b82 */ /* 0x000f220000000a00 */
[----:B-1----:R-:W-:-:S02]  /*0090*/  IMAD R16, R16, R3, UR4 ;  /* 0x0000000410107e24 */ /* 0x002fc4000f8e0203 */
[----:B--2---:R-:W-:Y:S02]  /*00a0*/  IMAD.SHL.U32 R2, R2, 0x10, RZ ;  /* 0x0000001002027824 */ /* 0x004fe400078e00ff */
[----:B------:R-:W-:Y:S02]  /*00b0*/  IMAD.SHL.U32 R16, R16, 0x40, RZ ;  /* 0x0000004010107824 */ /* 0x000fe400078e00ff */
[----:B---3--:R-:W-:Y:S01]  /*00c0*/  IMAD.SHL.U32 R3, R0, 0x4, RZ ;  /* 0x0000000400037824 */ /* 0x008fe200078e00ff */
[----:B------:R-:W-:-:S04]  /*00d0*/  SHF.R.U32.HI R17, RZ, 0x2, R0 ;  /* 0x00000002ff117819 */ /* 0x000fc80000011600 */
[----:B------:R-:W-:Y:S02]  /*00e0*/  LOP3.LUT R11, R2, 0xc, R3, 0xf8, !PT ;  /* 0x0000000c020b7812 */ /* 0x000fe400078ef803 */
[----:B------:R-:W-:Y:S02]  /*00f0*/  SGXT.U32 R17, R17, 0x5 ;  /* 0x000000051111781a */ /* 0x000fe40000000000 */
[----:B------:R-:W-:Y:S02]  /*0100*/  ISETP.GE.AND P0, PT, R11, 0x10, PT ;  /* 0x000000100b00780c */ /* 0x000fe40003f06270 */
[----:B------:R-:W-:Y:S02]  /*0110*/  LOP3.LUT R5, R16, R17, RZ, 0xfc, !PT ;  /* 0x0000001110057212 */ /* 0x000fe400078efcff */
[----:B------:R-:W-:Y:S02]  /*0120*/  LOP3.LUT R10, R16, 0x20, R17, 0xfe, !PT ;  /* 0x00000020100a7812 */ /* 0x000fe400078efe11 */
[C---:B------:R-:W-:Y:S01]  /*0130*/  ISETP.LT.AND P1, PT, R5.reuse, 0x20000, !P0 ;  /* 0x000200000500780c */ /* 0x040fe20004721270 */
[--C-:B------:R-:W-:Y:S01]  /*0140*/  IMAD R13, R5, 0x10, R11.reuse ;  /* 0x00000010050d7824 */ /* 0x100fe200078e020b */
[C---:B------:R-:W-:Y:S01]  /*0150*/  ISETP.LT.AND P0, PT, R10.reuse, 0x20000, !P0 ;  /* 0x000200000a00780c */ /* 0x040fe20004701270 */
[----:B------:R-:W-:Y:S01]  /*0160*/  IMAD R15, R10, 0x10, R11 ;  /* 0x000000100a0f7824 */ /* 0x000fe200078e020b */
[----:B------:R-:W-:Y:S01]  /*0170*/  CS2R R4, SRZ ;  /* 0x0000000000047805 */ /* 0x000fe2000001ff00 */
[----:B----4-:R-:W-:Y:S01]  /*0180*/  IMAD.WIDE R12, R13, 0x4, R8 ;  /* 0x000000040d0c7825 */ /* 0x010fe200078e0208 */
[----:B------:R-:W-:-:S03]  /*0190*/  CS2R R10, SRZ ;  /* 0x00000000000a7805 */ /* 0x000fc6000001ff00 */
[----:B------:R-:W-:Y:S01]  /*01a0*/  IMAD.WIDE R14, R15, 0x4, R8 ;  /* 0x000000040f0e7825 */ /* 0x000fe200078e0208 */
[----:B------:R-:W-:-:S03]  /*01b0*/  CS2R R8, SRZ ;  /* 0x0000000000087805 */ /* 0x000fc6000001ff00 */
[----:B------:R1:W2:Y:S04]  /*01c0*/  @P1 LDG.E.EL.128 R4, desc[UR6][R12.64] ;  /* 0x000000060c041981 */ /* 0x0002a8000c2e1d00 */
[----:B------:R-:W3:Y:S01]  /*01d0*/  @P0 LDG.E.EL.128 R8, desc[UR6][R14.64] ;  /* 0x000000060e080981 */ /* 0x000ee2000c2e1d00 */
[----:B------:R-:W4:Y:S01]  /*01e0*/  S2UR UR5, SR_CgaCtaId ;  /* 0x00000000000579c3 */ /* 0x000f220000008800 */
[----:B------:R-:W-:Y:S01]  /*01f0*/  IMAD.SHL.U32 R18, R0, 0x100, RZ ;  /* 0x0000010000127824 */ /* 0x000fe200078e00ff */
[----:B------:R-:W-:Y:S01]  /*0200*/  UMOV UR4, 0x400 ;  /* 0x0000040000047882 */ /* 0x000fe20000000000 */
[----:B-1----:R-:W-:-:S03]  /*0210*/  SHF.R.U32.HI R12, RZ, 0x2, R0 ;  /* 0x00000002ff0c7819 */ /* 0x002fc60000011600 */
[----:B------:R-:W-:Y:S02]  /*0220*/  LOP3.LUT R18, R18, 0x300, RZ, 0xc0, !PT ;  /* 0x0000030012127812 */ /* 0x000fe400078ec0ff */
[----:B------:R-:W-:Y:S02]  /*0230*/  LOP3.LUT R12, R12, 0x1c, RZ, 0xc0, !PT ;  /* 0x0000001c0c0c7812 */ /* 0x000fe400078ec0ff */
[C---:B------:R-:W-:Y:S02]  /*0240*/  LOP3.LUT R17, R18.reuse, R17, RZ, 0xfc, !PT ;  /* 0x0000001112117212 */ /* 0x040fe400078efcff */
[C---:B------:R-:W-:Y:S02]  /*0250*/  LOP3.LUT R20, R18.reuse, 0x40, RZ, 0xfc, !PT ;  /* 0x0000004012147812 */ /* 0x040fe400078efcff */
[C---:B------:R-:W-:Y:S02]  /*0260*/  LOP3.LUT R22, R18.reuse, 0x80, RZ, 0xfc, !PT ;  /* 0x0000008012167812 */ /* 0x040fe400078efcff */
[----:B------:R-:W-:-:S02]  /*0270*/  LOP3.LUT R24, R18, 0xc0, RZ, 0xfc, !PT ;  /* 0x000000c012187812 */ /* 0x000fc400078efcff */
[-C--:B------:R-:W-:Y:S02]  /*0280*/  LEA.HI R18, R18, R17.reuse, RZ, 0x1c ;  /* 0x0000001112127211 */ /* 0x080fe400078fe0ff */
[-C--:B------:R-:W-:Y:S02]  /*0290*/  LEA.HI R20, R20, R17.reuse, RZ, 0x1c ;  /* 0x0000001114147211 */ /* 0x080fe400078fe0ff */
[-C--:B------:R-:W-:Y:S01]  /*02a0*/  LEA.HI R22, R22, R17.reuse, RZ, 0x1c ;  /* 0x0000001116167211 */ /* 0x080fe200078fe0ff */
[----:B----4-:R-:W-:Y:S01]  /*02b0*/  UPRMT UR4, UR5, 0x654, UR4 ;  /* 0x0000065405047896 */ /* 0x010fe20008000004 */
[----:B------:R-:W-:Y:S02]  /*02c0*/  LEA.HI R24, R24, R17, RZ, 0x1c ;  /* 0x0000001118187211 */ /* 0x000fe400078fe0ff */
[----:B------:R-:W-:Y:S02]  /*02d0*/  LOP3.LUT R17, R3, 0x1fc, RZ, 0xc0, !PT ;  /* 0x000001fc03117812 */ /* 0x000fe400078ec0ff */
[----:B------:R-:W-:-:S02]  /*02e0*/  LOP3.LUT R3, R16, 0x3c, R3, 0xf8, !PT ;  /* 0x0000003c10037812 */ /* 0x000fc400078ef803 */
[----:B------:R-:W-:Y:S01]  /*02f0*/  LEA R19, R18, UR4, 0x2 ;  /* 0x0000000412137c11 */ /* 0x000fe2000f8e10ff */
[----:B------:R-:W-:Y:S01]  /*0300*/  IMAD.IADD R12, R17, 0x1, R12 ;  /* 0x00000001110c7824 */ /* 0x000fe200078e020c */
[----:B------:R-:W-:Y:S02]  /*0310*/  LEA R20, R20, UR4, 0x2 ;  /* 0x0000000414147c11 */ /* 0x000fe4000f8e10ff */
[----:B------:R-:W-:Y:S02]  /*0320*/  LEA R21, R22, UR4, 0x2 ;  /* 0x0000000416157c11 */ /* 0x000fe4000f8e10ff */
[----:B------:R-:W-:Y:S02]  /*0330*/  LEA R24, R24, UR4, 0x2 ;  /* 0x0000000418187c11 */ /* 0x000fe4000f8e10ff */
[----:B------:R-:W-:Y:S02]  /*0340*/  LEA R12, R12, UR4, 0x2 ;  /* 0x000000040c0c7c11 */ /* 0x000fe4000f8e10ff */
[----:B------:R-:W-:-:S02]  /*0350*/  SHF.R.U32.HI R0, RZ, 0x4, R0 ;  /* 0x00000004ff007819 */ /* 0x000fc40000011600 */
[----:B------:R-:W-:Y:S01]  /*0360*/  ISETP.GE.AND P0, PT, R3, 0x20000, PT ;  /* 0x000200000300780c */ /* 0x000fe20003f06270 */
[----:B--2---:R-:W-:Y:S04]  /*0370*/  STS [R19], R4 ;  /* 0x0000000413007388 */ /* 0x004fe80000000800 */
[----:B------:R1:W-:Y:S04]  /*0380*/  STS [R20+0x100], R5 ;  /* 0x0001000514007388 */ /* 0x0003e80000000800 */
[----:B------:R2:W-:Y:S04]  /*0390*/  STS [R21+0x200], R6 ;  /* 0x0002000615007388 */ /* 0x0005e80000000800 */
[----:B------:R4:W-:Y:S01]  /*03a0*/  STS [R24+0x300], R7 ;  /* 0x0003000718007388 */ /* 0x0009e20000000800 */
[----:B-1----:R-:W1:Y:S03]  /*03b0*/  LDC.64 R4, c[0x0][0x218] ;  /* 0x00008600ff047b82 */ /* 0x002e660000000a00 */
[----:B---3--:R-:W-:Y:S01]  /*03c0*/  STS [R19+0x80], R8 ;  /* 0x0000800813007388 */ /* 0x008fe20000000800 */
[----:B--2---:R-:W-:-:S03]  /*03d0*/  SHF.R.S32.HI R6, RZ, 0x1f, R3 ;  /* 0x0000001fff067819 */ /* 0x004fc60000011403 */
[----:B------:R-:W-:Y:S01]  /*03e0*/  STS [R20+0x180], R9 ;  /* 0x0001800914007388 */ /* 0x000fe20000000800 */
[----:B------:R-:W-:-:S03]  /*03f0*/  LEA.HI R6, R6, R3, RZ, 0x8 ;  /* 0x0000000306067211 */ /* 0x000fc600078f40ff */
[----:B------:R-:W-:Y:S01]  /*0400*/  STS [R21+0x280], R10 ;  /* 0x0002800a15007388 */ /* 0x000fe20000000800 */
[----:B----4-:R-:W-:Y:S01]  /*0410*/  SGXT.U32 R7, R0, 0x3 ;  /* 0x000000030007781a */ /* 0x010fe20000000000 */
[C---:B------:R-:W-:Y:S02]  /*0420*/  IMAD.SHL.U32 R0, R6.reuse, 0x10, RZ ;  /* 0x0000001006007824 */ /* 0x040fe400078e00ff */
[----:B------:R-:W-:Y:S01]  /*0430*/  STS [R24+0x380], R11 ;  /* 0x0003800b18007388 */ /* 0x000fe20000000800 */
[----:B------:R-:W-:Y:S02]  /*0440*/  LOP3.LUT R6, R6, 0xffffff00, RZ, 0xc0, !PT ;  /* 0xffffff0006067812 */ /* 0x000fe400078ec0ff */
[----:B------:R-:W-:Y:S01]  /*0450*/  LOP3.LUT R7, R2, R7, RZ, 0xfc, !PT ;  /* 0x0000000702077212 */ /* 0x000fe200078efcff */
[----:B------:R-:W-:Y:S01]  /*0460*/  BAR.SYNC.DEFER_BLOCKING 0x0 ;  /* 0x0000000000007b1d */ /* 0x000fe20000010000 */
[----:B------:R-:W-:Y:S02]  /*0470*/  LOP3.LUT R0, R0, 0xfffff000, RZ, 0xc0, !PT ;  /* 0xfffff00000007812 */ /* 0x000fe400078ec0ff */
[----:B------:R-:W-:-:S02]  /*0480*/  LOP3.LUT R2, R17, 0x200, RZ, 0xfc, !PT ;  /* 0x0000020011027812 */ /* 0x000fc400078efcff */
[----:B------:R-:W-:Y:S02]  /*0490*/  IADD3 R6, R0, R3, -R6 ;  /* 0x0000000300067210 */ /* 0x000fe40007ffe806 */
[C---:B------:R-:W-:Y:S02]  /*04a0*/  LOP3.LUT R0, R7.reuse, 0x8, RZ, 0xfc, !PT ;  /* 0x0000000807007812 */ /* 0x040fe400078efcff */
[----:B------:R-:W-:Y:S01]  /*04b0*/  SHF.R.U32.HI R2, RZ, 0x4, R2 ;  /* 0x00000004ff027819 */ /* 0x000fe20000011602 */
[C---:B------:R-:W-:Y:S01]  /*04c0*/  IMAD R3, R7.reuse, 0x100, R6 ;  /* 0x0000010007037824 */ /* 0x040fe200078e0206 */
[----:B------:R-:W-:Y:S02]  /*04d0*/  ISETP.LT.AND P1, PT, R7, 0x10, !P0 ;  /* 0x000000100700780c */ /* 0x000fe40004721270 */
[----:B------:R-:W-:Y:S02]  /*04e0*/  ISETP.LT.AND P0, PT, R0, 0x10, !P0 ;  /* 0x000000100000780c */ /* 0x000fe40004701270 */
[----:B------:R-:W-:-:S05]  /*04f0*/  LOP3.LUT R2, R2, 0x3c, RZ, 0xc0, !PT ;  /* 0x0000003c02027812 */ /* 0x000fca00078ec0ff */
[----:B------:R-:W-:Y:S02]  /*0500*/  IMAD.IADD R17, R17, 0x1, R2 ;  /* 0x0000000111117824 */ /* 0x000fe400078e0202 */
[----:B-1----:R-:W-:Y:S01]  /*0510*/  IMAD.WIDE R2, R3, 0x4, R4 ;  /* 0x0000000403027825 */ /* 0x002fe200078e0204 */
[----:B------:R-:W1:Y:S02]  /*0520*/  LDS.128 R12, [R12] ;  /* 0x000000000c0c7984 */ /* 0x000e640000000c00 */
[----:B------:R-:W-:Y:S02]  /*0530*/  LEA R17, R17, UR4, 0x2 ;  /* 0x0000000411117c11 */ /* 0x000fe4000f8e10ff */
[----:B-1----:R1:W-:Y:S01]  /*0540*/  @P1 STG.E.128 desc[UR6][R2.64], R12 ;  /* 0x0000000c02001986 */ /* 0x0023e2000c101d06 */
[----:B------:R-:W-:Y:S05]  /*0550*/  @!P0 EXIT ;  /* 0x000000000000894d */ /* 0x000fea0003800000 */
[----:B------:R-:W0:Y:S01]  /*0560*/  LDS.128 R16, [R17+0x800] ;  /* 0x0008000011107984 */ /* 0x000e220000000c00 */
[----:B-1----:R-:W-:-:S04]  /*0570*/  IMAD R3, R0, 0x100, R6 ;  /* 0x0000010000037824 */ /* 0x002fc800078e0206 */
[----:B------:R-:W-:-:S05]  /*0580*/  IMAD.WIDE R4, R3, 0x4, R4 ;  /* 0x0000000403047825 */ /* 0x000fca00078e0204 */
[----:B0-----:R-:W-:Y:S01]  /*0590*/  STG.E.128 desc[UR6][R4.64], R16 ;  /* 0x0000001004007986 */ /* 0x001fe2000c101d06 */
[----:B------:R-:W-:Y:S05]  /*05a0*/  EXIT ;  /* 0x000000000000794d */ /* 0x000fea0003800000 */
.L_x_0:
[----:B------:R-:W-:-:S00]  /*05b0*/  BRA `(.L_x_0) ;  /* 0xfffffffc00fc7947 */ /* 0x000fc0000383ffff */
[----:B------:R-:W-:-:S00]  /*05c0*/  NOP ;  /* 0x0000000000007918 */ /* 0x000fc00000000000 */
        /* <DEDUP_REMOVED lines=11> */
.L_x_1:


//--------------------- .nv.shared.triton_poi_fused_5 --------------------------
	.section	.nv.shared.triton_poi_fused_5,"aw",@nobits
	.sectionflags	@""
	.align	16
	.zero		1024


//--------------------- .nv.constant0.triton_poi_fused_5 --------------------------
	.section	.nv.constant0.triton_poi_fused_5,"a",@progbits
	.sectionflags	@""
	.align	4
.nv.constant0.triton_poi_fused_5:
	.zero		552
